//
// Generated by NVIDIA NVVM Compiler
//
// Compiler Build ID: CL-36424714
// Cuda compilation tools, release 13.0, V13.0.88
// Based on NVVM 20.0.0
//

.version 9.0
.target sm_100
.address_size 64

	// .globl	_Z9mc_basketiidPfS_S_
.global .align 4 .b8 precalc_xorwow_matrix[102400];
.global .align 4 .b8 precalc_xorwow_offset_matrix[102400];
.global .align 4 .b8 mrg32k3aM1[2304];
.global .align 4 .b8 mrg32k3aM2[2304];
.global .align 4 .b8 mrg32k3aM1SubSeq[2016];
.global .align 4 .b8 mrg32k3aM2SubSeq[2016];
.global .align 4 .b8 mrg32k3aM1Seq[2304];
.global .align 4 .b8 mrg32k3aM2Seq[2304];
.const .align 8 .b8 __cr_lgamma_table[72];
.extern .shared .align 16 .b8 sdata_price[];

.visible .entry _Z9mc_basketiidPfS_S_(
	.param .u32 _Z9mc_basketiidPfS_S__param_0,
	.param .u32 _Z9mc_basketiidPfS_S__param_1,
	.param .f64 _Z9mc_basketiidPfS_S__param_2,
	.param .u64 .ptr .align 1 _Z9mc_basketiidPfS_S__param_3,
	.param .u64 .ptr .align 1 _Z9mc_basketiidPfS_S__param_4,
	.param .u64 .ptr .align 1 _Z9mc_basketiidPfS_S__param_5
)
{
	.reg .pred 	%p<14>;
	.reg .b32 	%r<50>;
	.reg .b32 	%f<51>;
	.reg .b64 	%rd<41>;
	.reg .b64 	%fd<56>;

	ld.param.u32 	%r24, [_Z9mc_basketiidPfS_S__param_0];
	ld.param.u32 	%r25, [_Z9mc_basketiidPfS_S__param_1];
	ld.param.f64 	%fd13, [_Z9mc_basketiidPfS_S__param_2];
	ld.param.u64 	%rd7, [_Z9mc_basketiidPfS_S__param_3];
	ld.param.u64 	%rd8, [_Z9mc_basketiidPfS_S__param_4];
	ld.param.u64 	%rd6, [_Z9mc_basketiidPfS_S__param_5];
	cvta.to.global.u64 	%rd1, %rd7;
	cvta.to.global.u64 	%rd2, %rd8;
	mov.u32 	%r1, %ctaid.x;
	mov.u32 	%r49, %ntid.x;
	mov.u32 	%r3, %tid.x;
	setp.lt.s32 	%p1, %r25, 1;
	mov.f64 	%fd55, 0d0000000000000000;
	@%p1 bra 	$L__BB0_12;
	add.s32 	%r4, %r24, 1;
	mad.lo.s32 	%r27, %r1, %r49, %r3;
	mul.lo.s32 	%r5, %r25, %r27;
	and.b32  	%r6, %r25, 7;
	setp.lt.u32 	%p2, %r25, 8;
	mov.f64 	%fd55, 0d0000000000000000;
	mov.b32 	%r47, 0;
	@%p2 bra 	$L__BB0_4;
	and.b32  	%r47, %r25, 2147483640;
	neg.s32 	%r45, %r47;
	mad.lo.s32 	%r44, %r4, %r5, %r4;
	shl.b32 	%r28, %r24, 3;
	add.s32 	%r10, %r28, 8;
	add.s64 	%rd40, %rd1, 16;
	mov.f64 	%fd55, 0d0000000000000000;
	mul.wide.s32 	%rd11, %r4, 4;
$L__BB0_3:
	.pragma "nounroll";
	add.s32 	%r29, %r44, -1;
	mul.wide.s32 	%rd9, %r29, 4;
	add.s64 	%rd10, %rd2, %rd9;
	ld.global.f32 	%f1, [%rd10];
	ld.global.f32 	%f2, [%rd40+-16];
	mul.f32 	%f3, %f1, %f2;
	cvt.f64.f32 	%fd18, %f3;
	add.f64 	%fd19, %fd55, %fd18;
	add.s64 	%rd12, %rd10, %rd11;
	ld.global.f32 	%f4, [%rd12];
	ld.global.f32 	%f5, [%rd40+-12];
	mul.f32 	%f6, %f4, %f5;
	cvt.f64.f32 	%fd20, %f6;
	add.f64 	%fd21, %fd19, %fd20;
	add.s64 	%rd13, %rd12, %rd11;
	ld.global.f32 	%f7, [%rd13];
	ld.global.f32 	%f8, [%rd40+-8];
	mul.f32 	%f9, %f7, %f8;
	cvt.f64.f32 	%fd22, %f9;
	add.f64 	%fd23, %fd21, %fd22;
	add.s64 	%rd14, %rd13, %rd11;
	ld.global.f32 	%f10, [%rd14];
	ld.global.f32 	%f11, [%rd40+-4];
	mul.f32 	%f12, %f10, %f11;
	cvt.f64.f32 	%fd24, %f12;
	add.f64 	%fd25, %fd23, %fd24;
	add.s64 	%rd15, %rd14, %rd11;
	ld.global.f32 	%f13, [%rd15];
	ld.global.f32 	%f14, [%rd40];
	mul.f32 	%f15, %f13, %f14;
	cvt.f64.f32 	%fd26, %f15;
	add.f64 	%fd27, %fd25, %fd26;
	add.s64 	%rd16, %rd15, %rd11;
	ld.global.f32 	%f16, [%rd16];
	ld.global.f32 	%f17, [%rd40+4];
	mul.f32 	%f18, %f16, %f17;
	cvt.f64.f32 	%fd28, %f18;
	add.f64 	%fd29, %fd27, %fd28;
	add.s64 	%rd17, %rd16, %rd11;
	ld.global.f32 	%f19, [%rd17];
	ld.global.f32 	%f20, [%rd40+8];
	mul.f32 	%f21, %f19, %f20;
	cvt.f64.f32 	%fd30, %f21;
	add.f64 	%fd31, %fd29, %fd30;
	add.s64 	%rd18, %rd17, %rd11;
	ld.global.f32 	%f22, [%rd18];
	ld.global.f32 	%f23, [%rd40+12];
	mul.f32 	%f24, %f22, %f23;
	cvt.f64.f32 	%fd32, %f24;
	add.f64 	%fd55, %fd31, %fd32;
	add.s32 	%r45, %r45, 8;
	add.s32 	%r44, %r44, %r10;
	add.s64 	%rd40, %rd40, 32;
	setp.ne.s32 	%p3, %r45, 0;
	@%p3 bra 	$L__BB0_3;
$L__BB0_4:
	setp.eq.s32 	%p4, %r6, 0;
	@%p4 bra 	$L__BB0_12;
	and.b32  	%r16, %r25, 3;
	setp.lt.u32 	%p5, %r6, 4;
	@%p5 bra 	$L__BB0_7;
	add.s32 	%r30, %r47, %r5;
	mad.lo.s32 	%r31, %r4, %r30, %r4;
	add.s32 	%r32, %r31, -1;
	mul.wide.s32 	%rd19, %r32, 4;
	add.s64 	%rd20, %rd2, %rd19;
	ld.global.f32 	%f25, [%rd20];
	mul.wide.u32 	%rd21, %r47, 4;
	add.s64 	%rd22, %rd1, %rd21;
	ld.global.f32 	%f26, [%rd22];
	mul.f32 	%f27, %f25, %f26;
	cvt.f64.f32 	%fd34, %f27;
	add.f64 	%fd35, %fd55, %fd34;
	mul.wide.s32 	%rd23, %r4, 4;
	add.s64 	%rd24, %rd20, %rd23;
	ld.global.f32 	%f28, [%rd24];
	ld.global.f32 	%f29, [%rd22+4];
	mul.f32 	%f30, %f28, %f29;
	cvt.f64.f32 	%fd36, %f30;
	add.f64 	%fd37, %fd35, %fd36;
	add.s64 	%rd25, %rd24, %rd23;
	ld.global.f32 	%f31, [%rd25];
	ld.global.f32 	%f32, [%rd22+8];
	mul.f32 	%f33, %f31, %f32;
	cvt.f64.f32 	%fd38, %f33;
	add.f64 	%fd39, %fd37, %fd38;
	add.s32 	%r47, %r47, 4;
	add.s64 	%rd26, %rd25, %rd23;
	ld.global.f32 	%f34, [%rd26];
	ld.global.f32 	%f35, [%rd22+12];
	mul.f32 	%f36, %f34, %f35;
	cvt.f64.f32 	%fd40, %f36;
	add.f64 	%fd55, %fd39, %fd40;
$L__BB0_7:
	setp.eq.s32 	%p6, %r16, 0;
	@%p6 bra 	$L__BB0_12;
	setp.eq.s32 	%p7, %r16, 1;
	@%p7 bra 	$L__BB0_10;
	add.s32 	%r33, %r47, %r5;
	mad.lo.s32 	%r34, %r4, %r33, %r4;
	add.s32 	%r35, %r34, -1;
	mul.wide.s32 	%rd27, %r35, 4;
	add.s64 	%rd28, %rd2, %rd27;
	ld.global.f32 	%f37, [%rd28];
	mul.wide.u32 	%rd29, %r47, 4;
	add.s64 	%rd30, %rd1, %rd29;
	ld.global.f32 	%f38, [%rd30];
	mul.f32 	%f39, %f37, %f38;
	cvt.f64.f32 	%fd42, %f39;
	add.f64 	%fd43, %fd55, %fd42;
	add.s32 	%r47, %r47, 2;
	mul.wide.s32 	%rd31, %r4, 4;
	add.s64 	%rd32, %rd28, %rd31;
	ld.global.f32 	%f40, [%rd32];
	ld.global.f32 	%f41, [%rd30+4];
	mul.f32 	%f42, %f40, %f41;
	cvt.f64.f32 	%fd44, %f42;
	add.f64 	%fd55, %fd43, %fd44;
$L__BB0_10:
	and.b32  	%r36, %r25, 1;
	setp.eq.b32 	%p8, %r36, 1;
	not.pred 	%p9, %p8;
	@%p9 bra 	$L__BB0_12;
	add.s32 	%r37, %r47, %r5;
	mad.lo.s32 	%r38, %r4, %r37, %r4;
	add.s32 	%r39, %r38, -1;
	mul.wide.s32 	%rd33, %r39, 4;
	add.s64 	%rd34, %rd2, %rd33;
	ld.global.f32 	%f43, [%rd34];
	mul.wide.u32 	%rd35, %r47, 4;
	add.s64 	%rd36, %rd1, %rd35;
	ld.global.f32 	%f44, [%rd36];
	mul.f32 	%f45, %f43, %f44;
	cvt.f64.f32 	%fd45, %f45;
	add.f64 	%fd55, %fd55, %fd45;
$L__BB0_12:
	sub.f64 	%fd46, %fd55, %fd13;
	max.f64 	%fd47, %fd46, 0d0000000000000000;
	cvt.rn.f32.f64 	%f46, %fd47;
	shl.b32 	%r40, %r3, 2;
	mov.u32 	%r41, sdata_price;
	add.s32 	%r21, %r41, %r40;
	st.shared.f32 	[%r21], %f46;
	bar.sync 	0;
	setp.lt.u32 	%p10, %r49, 2;
	@%p10 bra 	$L__BB0_16;
$L__BB0_13:
	shr.u32 	%r23, %r49, 1;
	setp.ge.u32 	%p11, %r3, %r23;
	@%p11 bra 	$L__BB0_15;
	shl.b32 	%r42, %r23, 2;
	add.s32 	%r43, %r21, %r42;
	ld.shared.f32 	%f47, [%r43];
	ld.shared.f32 	%f48, [%r21];
	add.f32 	%f49, %f47, %f48;
	st.shared.f32 	[%r21], %f49;
$L__BB0_15:
	bar.sync 	0;
	setp.gt.u32 	%p12, %r49, 3;
	mov.u32 	%r49, %r23;
	@%p12 bra 	$L__BB0_13;
$L__BB0_16:
	setp.ne.s32 	%p13, %r3, 0;
	@%p13 bra 	$L__BB0_18;
	ld.shared.f32 	%f50, [sdata_price];
	cvta.to.global.u64 	%rd37, %rd6;
	mul.wide.u32 	%rd38, %r1, 4;
	add.s64 	%rd39, %rd37, %rd38;
	st.global.f32 	[%rd39], %f50;
$L__BB0_18:
	ret;

}


// ===== COMPILED SASS (sm_100) =====

	.target	sm_100

	.elftype	@"ET_EXEC"


//--------------------- .note.nv.tkinfo           --------------------------
	.section	.note.nv.tkinfo,"",@"SHT_NOTE"
	.sectionflags	@"SHF_NOTE_NV_TKINFO"
	.tkinfo
        /*0018*/ 	.word	0x00000002
        /*0030*/ 	.string	""
        /*0030*/ 	.string	"ptxas"
        /*0030*/ 	.string	"Cuda compilation tools, release 13.0, V13.0.88"
        /*0030*/ 	.string	"Build cuda_13.0.r13.0/compiler.36424714_0"
        /*0030*/ 	.string	"-arch sm_100 -m 64 "



//--------------------- .note.nv.cuinfo           --------------------------
	.section	.note.nv.cuinfo,"",@"SHT_NOTE"
	.sectionflags	@"SHF_NOTE_NV_CUINFO"
        /*0018*/ 	.short	0x0002
        /*001a*/ 	.short	0x0064
        /*001c*/ 	.short	0x0082
	.zero		2


//--------------------- .nv.info                  --------------------------
	.section	.nv.info,"",@"SHT_CUDA_INFO"
	.align	4


	//----- nvinfo : EIATTR_REGCOUNT
	.align		4
        /*0000*/ 	.byte	0x04, 0x2f
        /*0002*/ 	.short	(.L_10 - .L_9)
	.align		4
.L_9:
        /*0004*/ 	.word	index@(_Z9mc_basketiidPfS_S_)
        /*0008*/ 	.word	0x00000020


	//----- nvinfo : EIATTR_FRAME_SIZE
	.align		4
.L_10:
        /*000c*/ 	.byte	0x04, 0x11
        /*000e*/ 	.short	(.L_12 - .L_11)
	.align		4
.L_11:
        /*0010*/ 	.word	index@(_Z9mc_basketiidPfS_S_)
        /*0014*/ 	.word	0x00000000


	//----- nvinfo : EIATTR_MIN_STACK_SIZE
	.align		4
.L_12:
        /*0018*/ 	.byte	0x04, 0x12
        /*001a*/ 	.short	(.L_14 - .L_13)
	.align		4
.L_13:
        /*001c*/ 	.word	index@(_Z9mc_basketiidPfS_S_)
        /*0020*/ 	.word	0x00000000
.L_14:


//--------------------- .nv.compat                --------------------------
	.section	.nv.compat,"",@"SHT_CUDA_COMPAT_INFO"
	.align	4
        /*0000*/ 	.byte	0x02, 0x09, 0x00, 0x00, 0x02, 0x02, 0x01, 0x00, 0x02, 0x05, 0x05, 0x00, 0x03, 0x07, 0x01, 0x01
        /*0010*/ 	.byte	0x02, 0x03, 0x00, 0x00, 0x02, 0x06, 0x01, 0x00, 0x04, 0x0b, 0x08, 0x00, 0x01, 0x00, 0x00, 0x00
        /*0020*/ 	.byte	0x00, 0x00, 0x00, 0x00


//--------------------- .nv.info._Z9mc_basketiidPfS_S_ --------------------------
	.section	.nv.info._Z9mc_basketiidPfS_S_,"",@"SHT_CUDA_INFO"
	.sectionflags	@""
	.align	4


	//----- nvinfo : EIATTR_CUDA_API_VERSION
	.align		4
        /*0000*/ 	.byte	0x04, 0x37
        /*0002*/ 	.short	(.L_16 - .L_15)
.L_15:
        /*0004*/ 	.word	0x00000082


	//----- nvinfo : EIATTR_KPARAM_INFO
	.align		4
.L_16:
        /*0008*/ 	.byte	0x04, 0x17
        /*000a*/ 	.short	(.L_18 - .L_17)
.L_17:
        /*000c*/ 	.word	0x00000000
        /*0010*/ 	.short	0x0005
        /*0012*/ 	.short	0x0020
        /*0014*/ 	.byte	0x00, 0xf5, 0x21, 0x00


	//----- nvinfo : EIATTR_KPARAM_INFO
	.align		4
.L_18:
        /*0018*/ 	.byte	0x04, 0x17
        /*001a*/ 	.short	(.L_20 - .L_19)
.L_19:
        /*001c*/ 	.word	0x00000000
        /*0020*/ 	.short	0x0004
        /*0022*/ 	.short	0x0018
        /*0024*/ 	.byte	0x00, 0xf5, 0x21, 0x00


	//----- nvinfo : EIATTR_KPARAM_INFO
	.align		4
.L_20:
        /*0028*/ 	.byte	0x04, 0x17
        /*002a*/ 	.short	(.L_22 - .L_21)
.L_21:
        /*002c*/ 	.word	0x00000000
        /*0030*/ 	.short	0x0003
        /*0032*/ 	.short	0x0010
        /*0034*/ 	.byte	0x00, 0xf5, 0x21, 0x00


	//----- nvinfo : EIATTR_KPARAM_INFO
	.align		4
.L_22:
        /*0038*/ 	.byte	0x04, 0x17
        /*003a*/ 	.short	(.L_24 - .L_23)
.L_23:
        /*003c*/ 	.word	0x00000000
        /*0040*/ 	.short	0x0002
        /*0042*/ 	.short	0x0008
        /*0044*/ 	.byte	0x00, 0xf0, 0x21, 0x00


	//----- nvinfo : EIATTR_KPARAM_INFO
	.align		4
.L_24:
        /*0048*/ 	.byte	0x04, 0x17
        /*004a*/ 	.short	(.L_26 - .L_25)
.L_25:
        /*004c*/ 	.word	0x00000000
        /*0050*/ 	.short	0x0001
        /*0052*/ 	.short	0x0004
        /*0054*/ 	.byte	0x00, 0xf0, 0x11, 0x00


	//----- nvinfo : EIATTR_KPARAM_INFO
	.align		4
.L_26:
        /*0058*/ 	.byte	0x04, 0x17
        /*005a*/ 	.short	(.L_28 - .L_27)
.L_27:
        /*005c*/ 	.word	0x00000000
        /*0060*/ 	.short	0x0000
        /*0062*/ 	.short	0x0000
        /*0064*/ 	.byte	0x00, 0xf0, 0x11, 0x00


	//----- nvinfo : EIATTR_SPARSE_MMA_MASK
	.align		4
.L_28:
        /*0068*/ 	.byte	0x03, 0x50
        /*006a*/ 	.short	0x0000


	//----- nvinfo : EIATTR_MAXREG_COUNT
	.align		4
        /*006c*/ 	.byte	0x03, 0x1b
        /*006e*/ 	.short	0x00ff


	//----- nvinfo : EIATTR_NUM_BARRIERS
	.align		4
        /*0070*/ 	.byte	0x02, 0x4c
        /*0072*/ 	.byte	0x01
	.zero		1


	//----- nvinfo : EIATTR_MERCURY_ISA_VERSION
	.align		4
        /*0074*/ 	.byte	0x03, 0x5f
        /*0076*/ 	.short	0x0101


	//----- nvinfo : EIATTR_VRC_CTA_INIT_COUNT
	.align		4
        /*0078*/ 	.byte	0x02, 0x4a
	.zero		1
	.zero		1


	//----- nvinfo : EIATTR_EXIT_INSTR_OFFSETS
	.align		4
        /*007c*/ 	.byte	0x04, 0x1c
        /*007e*/ 	.short	(.L_30 - .L_29)


	//   ....[0]....
.L_29:
        /*0080*/ 	.word	0x00000bc0


	//   ....[1]....
        /*0084*/ 	.word	0x00000c40


	//----- nvinfo : EIATTR_CBANK_PARAM_SIZE
	.align		4
.L_30:
        /*0088*/ 	.byte	0x03, 0x19
        /*008a*/ 	.short	0x0028


	//----- nvinfo : EIATTR_PARAM_CBANK
	.align		4
        /*008c*/ 	.byte	0x04, 0x0a
        /*008e*/ 	.short	(.L_32 - .L_31)
	.align		4
.L_31:
        /*0090*/ 	.word	index@(.nv.constant0._Z9mc_basketiidPfS_S_)
        /*0094*/ 	.short	0x0380
        /*0096*/ 	.short	0x0028


	//----- nvinfo : EIATTR_SW_WAR
	.align		4
.L_32:
        /*0098*/ 	.byte	0x04, 0x36
        /*009a*/ 	.short	(.L_34 - .L_33)
.L_33:
        /*009c*/ 	.word	0x00000008
.L_34:


//--------------------- .nv.callgraph             --------------------------
	.section	.nv.callgraph,"",@"SHT_CUDA_CALLGRAPH"
	.align	4
	.sectionentsize	8
	.align		4
        /*0000*/ 	.word	0x00000000
	.align		4
        /*0004*/ 	.word	0xffffffff
	.align		4
        /*0008*/ 	.word	0x00000000
	.align		4
        /*000c*/ 	.word	0xfffffffe
	.align		4
        /*0010*/ 	.word	0x00000000
	.align		4
        /*0014*/ 	.word	0xfffffffd
	.align		4
        /*0018*/ 	.word	0x00000000
	.align		4
        /*001c*/ 	.word	0xfffffffc


//--------------------- .nv.constant4             --------------------------
	.section	.nv.constant4,"a",@progbits
	.align	8
	.align		8
.nv.constant4:
        /*0000*/ 	.dword	precalc_xorwow_matrix
	.align		8
        /*0008*/ 	.dword	precalc_xorwow_offset_matrix
	.align		8
        /*0010*/ 	.dword	mrg32k3aM1
	.align		8
        /*0018*/ 	.dword	mrg32k3aM2
	.align		8
        /*0020*/ 	.dword	mrg32k3aM1SubSeq
	.align		8
        /*0028*/ 	.dword	mrg32k3aM2SubSeq
	.align		8
        /*0030*/ 	.dword	mrg32k3aM1Seq
	.align		8
        /*0038*/ 	.dword	mrg32k3aM2Seq


//--------------------- .nv.constant3             --------------------------
	.section	.nv.constant3,"a",@progbits
	.align	8
.nv.constant3:
	.type		__cr_lgamma_table,@object
	.size		__cr_lgamma_table,(.L_8 - __cr_lgamma_table)
__cr_lgamma_table:
        /*0000*/ 	.byte	0x00, 0x00, 0x00, 0x00, 0x00, 0x00, 0x00, 0x00, 0x00, 0x00, 0x00, 0x00, 0x00, 0x00, 0x00, 0x00
        /*0010*/ 	.byte	0xef, 0x39, 0xfa, 0xfe, 0x42, 0x2e, 0xe6, 0x3f, 0x02, 0x20, 0x2a, 0xfa, 0x0b, 0xab, 0xfc, 0x3f
        /*0020*/ 	.byte	0xf9, 0x2c, 0x92, 0x7c, 0xa7, 0x6c, 0x09, 0x40, 0xc9, 0x79, 0x44, 0x3c, 0x64, 0x26, 0x13, 0x40
        /*0030*/ 	.byte	0xca, 0x01, 0xcf, 0x3a, 0x27, 0x51, 0x1a, 0x40, 0x30, 0xcc, 0x2d, 0xf3, 0xe1, 0x0c, 0x21, 0x40
        /*0040*/ 	.byte	0x0d, 0xb7, 0xfc, 0x82, 0x8e, 0x35, 0x25, 0x40
.L_8:


//--------------------- .text._Z9mc_basketiidPfS_S_ --------------------------
	.section	.text._Z9mc_basketiidPfS_S_,"ax",@progbits
	.align	128
        .global         _Z9mc_basketiidPfS_S_
        .type           _Z9mc_basketiidPfS_S_,@function
        .size           _Z9mc_basketiidPfS_S_,(.L_x_7 - _Z9mc_basketiidPfS_S_)
        .other          _Z9mc_basketiidPfS_S_,@"STO_CUDA_ENTRY STV_DEFAULT"
_Z9mc_basketiidPfS_S_:
.text._Z9mc_basketiidPfS_S_:
[----:B------:R-:W-:Y:S08]  /*0000*/  LDC R1, c[0x0][0x37c] ;  /* 0x0000df00ff017b82 */ /* 0x000ff00000000800 */
[----:B------:R-:W0:Y:S01]  /*0010*/  LDC R0, c[0x0][0x384] ;  /* 0x0000e100ff007b82 */ /* 0x000e220000000800 */
[----:B------:R-:W1:Y:S01]  /*0020*/  LDCU UR4, c[0x0][0x360] ;  /* 0x00006c00ff0477ac */ /* 0x000e620008000800 */
[----:B------:R-:W2:Y:S01]  /*0030*/  S2R R2, SR_CTAID.X ;  /* 0x0000000000027919 */ /* 0x000ea20000002500 */
[----:B------:R-:W-:Y:S01]  /*0040*/  CS2R R20, SRZ ;  /* 0x0000000000147805 */ /* 0x000fe2000001ff00 */
[----:B------:R-:W3:Y:S01]  /*0050*/  LDCU.64 UR6, c[0x0][0x358] ;  /* 0x00006b00ff0677ac */ /* 0x000ee20008000a00 */
[----:B------:R-:W4:Y:S01]  /*0060*/  S2R R3, SR_TID.X ;  /* 0x0000000000037919 */ /* 0x000f220000002100 */
[----:B-1----:R-:W-:-:S02]  /*0070*/  MOV R4, UR4 ;  /* 0x0000000400047c02 */ /* 0x002fc40008000f00 */
[----:B0-----:R-:W-:-:S13]  /*0080*/  ISETP.GE.AND P0, PT, R0, 0x1, PT ;  /* 0x000000010000780c */ /* 0x001fda0003f06270 */
[----:B--234-:R-:W-:Y:S05]  /*0090*/  @!P0 BRA `(.L_x_0) ;  /* 0x0000000800508947 */ /* 0x01cfea0003800000 */
[----:B------:R-:W0:Y:S01]  /*00a0*/  LDC R9, c[0x0][0x380] ;  /* 0x0000e000ff097b82 */ /* 0x000e220000000800 */
[----:B------:R-:W-:Y:S01]  /*00b0*/  ISETP.GE.U32.AND P1, PT, R0, 0x8, PT ;  /* 0x000000080000780c */ /* 0x000fe20003f26070 */
[----:B------:R-:W-:Y:S01]  /*00c0*/  IMAD R7, R4, R2, R3 ;  /* 0x0000000204077224 */ /* 0x000fe200078e0203 */
[----:B------:R-:W-:Y:S01]  /*00d0*/  LOP3.LUT R5, R0, 0x7, RZ, 0xc0, !PT ;  /* 0x0000000700057812 */ /* 0x000fe200078ec0ff */
[----:B------:R-:W-:Y:S01]  /*00e0*/  HFMA2 R6, -RZ, RZ, 0, 0 ;  /* 0x00000000ff067431 */ /* 0x000fe200000001ff */
[----:B------:R-:W-:Y:S01]  /*00f0*/  CS2R R20, SRZ ;  /* 0x0000000000147805 */ /* 0x000fe2000001ff00 */
[----:B------:R-:W-:Y:S01]  /*0100*/  IMAD R7, R7, R0, RZ ;  /* 0x0000000007077224 */ /* 0x000fe200078e02ff */
[----:B------:R-:W-:Y:S02]  /*0110*/  ISETP.NE.AND P0, PT, R5, RZ, PT ;  /* 0x000000ff0500720c */ /* 0x000fe40003f05270 */
[----:B0-----:R-:W-:-:S05]  /*0120*/  IADD3 R8, PT, PT, R9, 0x1, RZ ;  /* 0x0000000109087810 */ /* 0x001fca0007ffe0ff */
[----:B------:R-:W-:Y:S06]  /*0130*/  @!P1 BRA `(.L_x_1) ;  /* 0x00000004000c9947 */ /* 0x000fec0003800000 */
[----:B------:R-:W0:Y:S01]  /*0140*/  LDCU.64 UR4, c[0x0][0x390] ;  /* 0x00007200ff0477ac */ /* 0x000e220008000a00 */
[----:B------:R-:W-:Y:S01]  /*0150*/  LOP3.LUT R6, R0, 0x7ffffff8, RZ, 0xc0, !PT ;  /* 0x7ffffff800067812 */ /* 0x000fe200078ec0ff */
[----:B------:R-:W-:Y:S01]  /*0160*/  IMAD R10, R8, R7, R8 ;  /* 0x00000007080a7224 */ /* 0x000fe200078e0208 */
[----:B------:R-:W-:Y:S02]  /*0170*/  LEA R9, R9, 0x8, 0x3 ;  /* 0x0000000809097811 */ /* 0x000fe400078e18ff */
[----:B------:R-:W-:Y:S02]  /*0180*/  CS2R R20, SRZ ;  /* 0x0000000000147805 */ /* 0x000fe4000001ff00 */
[----:B------:R-:W-:Y:S01]  /*0190*/  IADD3 R11, PT, PT, -R6, RZ, RZ ;  /* 0x000000ff060b7210 */ /* 0x000fe20007ffe1ff */
[----:B0-----:R-:W-:-:S04]  /*01a0*/  UIADD3 UR4, UP0, UPT, UR4, 0x10, URZ ;  /* 0x0000001004047890 */ /* 0x001fc8000ff1e0ff */
[----:B------:R-:W-:Y:S02]  /*01b0*/  UIADD3.X UR5, UPT, UPT, URZ, UR5, URZ, UP0, !UPT ;  /* 0x00000005ff057290 */ /* 0x000fe400087fe4ff */
[----:B------:R-:W-:-:S04]  /*01c0*/  MOV R12, UR4 ;  /* 0x00000004000c7c02 */ /* 0x000fc80008000f00 */
[----:B------:R-:W-:-:S07]  /*01d0*/  IMAD.U32 R15, RZ, RZ, UR5 ;  /* 0x00000005ff0f7e24 */ /* 0x000fce000f8e00ff */
.L_x_2:
[----:B------:R-:W0:Y:S01]  /*01e0*/  LDC.64 R22, c[0x0][0x398] ;  /* 0x0000e600ff167b82 */ /* 0x000e220000000a00 */
[----:B------:R-:W-:-:S05]  /*01f0*/  IADD3 R13, PT, PT, R10, -0x1, RZ ;  /* 0xffffffff0a0d7810 */ /* 0x000fca0007ffe0ff */
[----:B0-----:R-:W-:Y:S01]  /*0200*/  IMAD.WIDE R22, R13, 0x4, R22 ;  /* 0x000000040d167825 */ /* 0x001fe200078e0216 */
[----:B------:R-:W-:-:S04]  /*0210*/  MOV R13, R15 ;  /* 0x0000000f000d7202 */ /* 0x000fc80000000f00 */
[----:B------:R-:W2:Y:S01]  /*0220*/  LDG.E R14, desc[UR6][R22.64] ;  /* 0x00000006160e7981 */ /* 0x000ea2000c1e1900 */
[----:B------:R-:W-:-:S03]  /*0230*/  IMAD.WIDE R16, R8, 0x4, R22 ;  /* 0x0000000408107825 */ /* 0x000fc600078e0216 */
[----:B------:R-:W2:Y:S04]  /*0240*/  LDG.E R15, desc[UR6][R12.64+-0x10] ;  /* 0xfffff0060c0f7981 */ /* 0x000ea8000c1e1900 */
[----:B------:R-:W3:Y:S04]  /*0250*/  LDG.E R24, desc[UR6][R12.64+-0xc] ;  /* 0xfffff4060c187981 */ /* 0x000ee8000c1e1900 */
[----:B------:R-:W3:Y:S01]  /*0260*/  LDG.E R25, desc[UR6][R16.64] ;  /* 0x0000000610197981 */ /* 0x000ee2000c1e1900 */
[----:B------:R-:W-:-:S03]  /*0270*/  IMAD.WIDE R28, R8, 0x4, R16 ;  /* 0x00000004081c7825 */ /* 0x000fc600078e0210 */
[----:B------:R-:W4:Y:S04]  /*0280*/  LDG.E R27, desc[UR6][R12.64+-0x8] ;  /* 0xfffff8060c1b7981 */ /* 0x000f28000c1e1900 */
[----:B------:R-:W4:Y:S01]  /*0290*/  LDG.E R26, desc[UR6][R28.64] ;  /* 0x000000061c1a7981 */ /* 0x000f22000c1e1900 */
[----:B------:R-:W-:-:S03]  /*02a0*/  IMAD.WIDE R18, R8, 0x4, R28 ;  /* 0x0000000408127825 */ /* 0x000fc600078e021c */
[----:B------:R-:W5:Y:S04]  /*02b0*/  LDG.E R22, desc[UR6][R12.64+-0x4] ;  /* 0xfffffc060c167981 */ /* 0x000f68000c1e1900 */
[----:B------:R-:W5:Y:S01]  /*02c0*/  LDG.E R28, desc[UR6][R12.64+0x4] ;  /* 0x000004060c1c7981 */ /* 0x000f62000c1e1900 */
[----:B--2---:R-:W-:-:S06]  /*02d0*/  FMUL R14, R14, R15 ;  /* 0x0000000f0e0e7220 */ /* 0x004fcc0000400000 */
[----:B------:R-:W0:Y:S01]  /*02e0*/  F2F.F64.F32 R14, R14 ;  /* 0x0000000e000e7310 */ /* 0x000e220000201800 */
[----:B---3--:R-:W-:Y:S02]  /*02f0*/  FMUL R24, R25, R24 ;  /* 0x0000001819187220 */ /* 0x008fe40000400000 */
[----:B------:R1:W5:Y:S05]  /*0300*/  LDG.E R25, desc[UR6][R18.64] ;  /* 0x0000000612197981 */ /* 0x00036a000c1e1900 */
[----:B------:R2:W3:Y:S01]  /*0310*/  F2F.F64.F32 R16, R24 ;  /* 0x0000001800107310 */ /* 0x0004e20000201800 */
[C---:B-1----:R-:W-:Y:S01]  /*0320*/  IMAD.WIDE R18, R8.reuse, 0x4, R18 ;  /* 0x0000000408127825 */ /* 0x042fe200078e0212 */
[----:B--2---:R-:W2:Y:S04]  /*0330*/  LDG.E R24, desc[UR6][R12.64] ;  /* 0x000000060c187981 */ /* 0x004ea8000c1e1900 */
[----:B------:R4:W2:Y:S01]  /*0340*/  LDG.E R23, desc[UR6][R18.64] ;  /* 0x0000000612177981 */ /* 0x0008a2000c1e1900 */
[----:B0-----:R-:W-:Y:S01]  /*0350*/  DADD R14, R14, R20 ;  /* 0x000000000e0e7229 */ /* 0x001fe20000000014 */
[----:B------:R-:W-:-:S05]  /*0360*/  IMAD.WIDE R20, R8, 0x4, R18 ;  /* 0x0000000408147825 */ /* 0x000fca00078e0212 */
[----:B------:R-:W2:Y:S02]  /*0370*/  LDG.E R29, desc[UR6][R20.64] ;  /* 0x00000006141d7981 */ /* 0x000ea4000c1e1900 */
[----:B---3--:R-:W-:Y:S01]  /*0380*/  DADD R14, R14, R16 ;  /* 0x000000000e0e7229 */ /* 0x008fe20000000010 */
[----:B------:R-:W-:-:S04]  /*0390*/  IMAD.WIDE R16, R8, 0x4, R20 ;  /* 0x0000000408107825 */ /* 0x000fc800078e0214 */
[----:B----4-:R-:W-:Y:S01]  /*03a0*/  FMUL R18, R26, R27 ;  /* 0x0000001b1a127220 */ /* 0x010fe20000400000 */
[----:B------:R-:W3:Y:S01]  /*03b0*/  LDG.E R20, desc[UR6][R12.64+0x8] ;  /* 0x000008060c147981 */ /* 0x000ee2000c1e1900 */
[----:B------:R-:W-:-:S03]  /*03c0*/  IMAD.WIDE R26, R8, 0x4, R16 ;  /* 0x00000004081a7825 */ /* 0x000fc600078e0210 */
[----:B------:R-:W3:Y:S04]  /*03d0*/  LDG.E R21, desc[UR6][R16.64] ;  /* 0x0000000610157981 */ /* 0x000ee8000c1e1900 */
[----:B------:R-:W4:Y:S04]  /*03e0*/  LDG.E R27, desc[UR6][R26.64] ;  /* 0x000000061a1b7981 */ /* 0x000f28000c1e1900 */
[----:B------:R0:W4:Y:S01]  /*03f0*/  LDG.E R16, desc[UR6][R12.64+0xc] ;  /* 0x00000c060c107981 */ /* 0x000122000c1e1900 */
[----:B------:R-:W1:Y:S01]  /*0400*/  F2F.F64.F32 R18, R18 ;  /* 0x0000001200127310 */ /* 0x000e620000201800 */
[----:B------:R-:W-:-:S04]  /*0410*/  IADD3 R11, PT, PT, R11, 0x8, RZ ;  /* 0x000000080b0b7810 */ /* 0x000fc80007ffe0ff */
[----:B------:R-:W-:Y:S02]  /*0420*/  ISETP.NE.AND P1, PT, R11, RZ, PT ;  /* 0x000000ff0b00720c */ /* 0x000fe40003f25270 */
[----:B0-----:R-:W-:Y:S02]  /*0430*/  IADD3 R12, P2, PT, R12, 0x20, RZ ;  /* 0x000000200c0c7810 */ /* 0x001fe40007f5e0ff */
[----:B------:R-:W-:Y:S01]  /*0440*/  IADD3 R10, PT, PT, R9, R10, RZ ;  /* 0x0000000a090a7210 */ /* 0x000fe20007ffe0ff */
[----:B-----5:R-:W-:Y:S01]  /*0450*/  FMUL R17, R25, R22 ;  /* 0x0000001619117220 */ /* 0x020fe20000400000 */
[----:B--2---:R-:W-:-:S03]  /*0460*/  FMUL R26, R23, R24 ;  /* 0x00000018171a7220 */ /* 0x004fc60000400000 */
[----:B------:R-:W0:Y:S01]  /*0470*/  F2F.F64.F32 R22, R17 ;  /* 0x0000001100167310 */ /* 0x000e220000201800 */
[----:B-1----:R-:W-:-:S07]  /*0480*/  DADD R24, R14, R18 ;  /* 0x000000000e187229 */ /* 0x002fce0000000012 */
[----:B------:R-:W1:Y:S01]  /*0490*/  F2F.F64.F32 R14, R26 ;  /* 0x0000001a000e7310 */ /* 0x000e620000201800 */
[----:B------:R-:W-:Y:S01]  /*04a0*/  FMUL R28, R29, R28 ;  /* 0x0000001c1d1c7220 */ /* 0x000fe20000400000 */
[----:B0-----:R-:W-:-:S06]  /*04b0*/  DADD R24, R24, R22 ;  /* 0x0000000018187229 */ /* 0x001fcc0000000016 */
[----:B------:R-:W0:Y:S01]  /*04c0*/  F2F.F64.F32 R22, R28 ;  /* 0x0000001c00167310 */ /* 0x000e220000201800 */
[----:B---3--:R-:W-:Y:S01]  /*04d0*/  FMUL R19, R21, R20 ;  /* 0x0000001415137220 */ /* 0x008fe20000400000 */
[----:B-1----:R-:W-:-:S06]  /*04e0*/  DADD R24, R24, R14 ;  /* 0x0000000018187229 */ /* 0x002fcc000000000e */
[----:B------:R-:W1:Y:S01]  /*04f0*/  F2F.F64.F32 R14, R19 ;  /* 0x00000013000e7310 */ /* 0x000e620000201800 */
[----:B----4-:R-:W-:Y:S01]  /*0500*/  FMUL R16, R27, R16 ;  /* 0x000000101b107220 */ /* 0x010fe20000400000 */
[----:B0-----:R-:W-:-:S06]  /*0510*/  DADD R22, R24, R22 ;  /* 0x0000000018167229 */ /* 0x001fcc0000000016 */
[----:B------:R-:W0:Y:S02]  /*0520*/  F2F.F64.F32 R20, R16 ;  /* 0x0000001000147310 */ /* 0x000e240000201800 */
[----:B-1----:R-:W-:-:S08]  /*0530*/  DADD R14, R22, R14 ;  /* 0x00000000160e7229 */ /* 0x002fd0000000000e */
[----:B0-----:R-:W-:Y:S01]  /*0540*/  DADD R20, R14, R20 ;  /* 0x000000000e147229 */ /* 0x001fe20000000014 */
[----:B------:R-:W-:Y:S01]  /*0550*/  IMAD.X R15, RZ, RZ, R13, P2 ;  /* 0x000000ffff0f7224 */ /* 0x000fe200010e060d */
[----:B------:R-:W-:Y:S09]  /*0560*/  @P1 BRA `(.L_x_2) ;  /* 0xfffffffc001c1947 */ /* 0x000ff2000383ffff */
.L_x_1:
[----:B------:R-:W-:Y:S05]  /*0570*/  @!P0 BRA `(.L_x_0) ;  /* 0x0000000400188947 */ /* 0x000fea0003800000 */
[----:B------:R-:W-:Y:S02]  /*0580*/  ISETP.GE.U32.AND P0, PT, R5, 0x4, PT ;  /* 0x000000040500780c */ /* 0x000fe40003f06070 */
[----:B------:R-:W-:-:S04]  /*0590*/  LOP3.LUT R9, R0, 0x3, RZ, 0xc0, !PT ;  /* 0x0000000300097812 */ /* 0x000fc800078ec0ff */
[----:B------:R-:W-:-:S07]  /*05a0*/  ISETP.NE.AND P1, PT, R9, RZ, PT ;  /* 0x000000ff0900720c */ /* 0x000fce0003f25270 */
[----:B------:R-:W-:Y:S06]  /*05b0*/  @!P0 BRA `(.L_x_3) ;  /* 0x00000000007c8947 */ /* 0x000fec0003800000 */
[----:B------:R-:W0:Y:S01]  /*05c0*/  LDC.64 R10, c[0x0][0x390] ;  /* 0x0000e400ff0a7b82 */ /* 0x000e220000000a00 */
[----:B------:R-:W-:-:S05]  /*05d0*/  IADD3 R5, PT, PT, R7, R6, RZ ;  /* 0x0000000607057210 */ /* 0x000fca0007ffe0ff */
[----:B------:R-:W-:Y:S02]  /*05e0*/  IMAD R5, R8, R5, R8 ;  /* 0x0000000508057224 */ /* 0x000fe400078e0208 */
[----:B------:R-:W1:Y:S03]  /*05f0*/  LDC.64 R12, c[0x0][0x398] ;  /* 0x0000e600ff0c7b82 */ /* 0x000e660000000a00 */
[----:B------:R-:W-:Y:S01]  /*0600*/  IADD3 R5, PT, PT, R5, -0x1, RZ ;  /* 0xffffffff05057810 */ /* 0x000fe20007ffe0ff */
[----:B0-----:R-:W-:-:S05]  /*0610*/  IMAD.WIDE.U32 R10, R6, 0x4, R10 ;  /* 0x00000004060a7825 */ /* 0x001fca00078e000a */
[----:B------:R-:W2:Y:S01]  /*0620*/  LDG.E R19, desc[UR6][R10.64] ;  /* 0x000000060a137981 */ /* 0x000ea2000c1e1900 */
[----:B-1----:R-:W-:-:S03]  /*0630*/  IMAD.WIDE R12, R5, 0x4, R12 ;  /* 0x00000004050c7825 */ /* 0x002fc600078e020c */
[----:B------:R-:W3:Y:S04]  /*0640*/  LDG.E R27, desc[UR6][R10.64+0x4] ;  /* 0x000004060a1b7981 */ /* 0x000ee8000c1e1900 */
[----:B------:R-:W2:Y:S01]  /*0650*/  LDG.E R18, desc[UR6][R12.64] ;  /* 0x000000060c127981 */ /* 0x000ea2000c1e1900 */
[----:B------:R-:W-:-:S03]  /*0660*/  IMAD.WIDE R22, R8, 0x4, R12 ;  /* 0x0000000408167825 */ /* 0x000fc600078e020c */
[----:B------:R-:W4:Y:S04]  /*0670*/  LDG.E R5, desc[UR6][R10.64+0x8] ;  /* 0x000008060a057981 */ /* 0x000f28000c1e1900 */
[----:B------:R-:W3:Y:S01]  /*0680*/  LDG.E R26, desc[UR6][R22.64] ;  /* 0x00000006161a7981 */ /* 0x000ee2000c1e1900 */
[----:B------:R-:W-:-:S03]  /*0690*/  IMAD.WIDE R14, R8, 0x4, R22 ;  /* 0x00000004080e7825 */ /* 0x000fc600078e0216 */
[----:B------:R-:W5:Y:S04]  /*06a0*/  LDG.E R29, desc[UR6][R10.64+0xc] ;  /* 0x00000c060a1d7981 */ /* 0x000f68000c1e1900 */
[----:B------:R-:W4:Y:S01]  /*06b0*/  LDG.E R24, desc[UR6][R14.64] ;  /* 0x000000060e187981 */ /* 0x000f22000c1e1900 */
[----:B------:R-:W-:-:S06]  /*06c0*/  IMAD.WIDE R16, R8, 0x4, R14 ;  /* 0x0000000408107825 */ /* 0x000fcc00078e020e */
[----:B------:R-:W5:Y:S01]  /*06d0*/  LDG.E R16, desc[UR6][R16.64] ;  /* 0x0000000610107981 */ /* 0x000f62000c1e1900 */
[----:B------:R-:W-:Y:S01]  /*06e0*/  IADD3 R6, PT, PT, R6, 0x4, RZ ;  /* 0x0000000406067810 */ /* 0x000fe20007ffe0ff */
[----:B--2---:R-:W-:-:S04]  /*06f0*/  FMUL R25, R18, R19 ;  /* 0x0000001312197220 */ /* 0x004fc80000400000 */
[----:B------:R-:W0:Y:S01]  /*0700*/  F2F.F64.F32 R18, R25 ;  /* 0x0000001900127310 */ /* 0x000e220000201800 */
[----:B---3--:R-:W-:-:S07]  /*0710*/  FMUL R26, R26, R27 ;  /* 0x0000001b1a1a7220 */ /* 0x008fce0000400000 */
[----:B------:R-:W1:Y:S01]  /*0720*/  F2F.F64.F32 R12, R26 ;  /* 0x0000001a000c7310 */ /* 0x000e620000201800 */
[----:B----4-:R-:W-:Y:S01]  /*0730*/  FMUL R5, R24, R5 ;  /* 0x0000000518057220 */ /* 0x010fe20000400000 */
[----:B0-----:R-:W-:-:S06]  /*0740*/  DADD R20, R20, R18 ;  /* 0x0000000014147229 */ /* 0x001fcc0000000012 */
[----:B------:R-:W0:Y:S01]  /*0750*/  F2F.F64.F32 R18, R5 ;  /* 0x0000000500127310 */ /* 0x000e220000201800 */
[----:B-----5:R-:W-:Y:S01]  /*0760*/  FMUL R29, R16, R29 ;  /* 0x0000001d101d7220 */ /* 0x020fe20000400000 */
[----:B-1----:R-:W-:-:S06]  /*0770*/  DADD R12, R20, R12 ;  /* 0x00000000140c7229 */ /* 0x002fcc000000000c */
[----:B------:R-:W1:Y:S02]  /*0780*/  F2F.F64.F32 R20, R29 ;  /* 0x0000001d00147310 */ /* 0x000e640000201800 */
[----:B0-----:R-:W-:-:S08]  /*0790*/  DADD R12, R12, R18 ;  /* 0x000000000c0c7229 */ /* 0x001fd00000000012 */
[----:B-1----:R-:W-:-:S11]  /*07a0*/  DADD R20, R12, R20 ;  /* 0x000000000c147229 */ /* 0x002fd60000000014 */
.L_x_3:
[----:B------:R-:W-:Y:S05]  /*07b0*/  @!P1 BRA `(.L_x_0) ;  /* 0x0000000000889947 */ /* 0x000fea0003800000 */
[----:B------:R-:W0:Y:S01]  /*07c0*/  LDC.64 R14, c[0x0][0x390] ;  /* 0x0000e400ff0e7b82 */ /* 0x000e220000000a00 */
[----:B------:R-:W-:Y:S02]  /*07d0*/  ISETP.NE.AND P0, PT, R9, 0x1, PT ;  /* 0x000000010900780c */ /* 0x000fe40003f05270 */
[----:B------:R-:W-:-:S04]  /*07e0*/  LOP3.LUT R0, R0, 0x1, RZ, 0xc0, !PT ;  /* 0x0000000100007812 */ /* 0x000fc800078ec0ff */
[----:B------:R-:W-:Y:S01]  /*07f0*/  ISETP.NE.U32.AND P1, PT, R0, 0x1, PT ;  /* 0x000000010000780c */ /* 0x000fe20003f25070 */
[----:B------:R-:W1:Y:S06]  /*0800*/  LDC.64 R16, c[0x0][0x398] ;  /* 0x0000e600ff107b82 */ /* 0x000e6c0000000a00 */
[----:B------:R-:W-:Y:S02]  /*0810*/  @P0 IMAD.IADD R5, R7, 0x1, R6 ;  /* 0x0000000107050824 */ /* 0x000fe400078e0206 */
[----:B------:R-:W2:Y:S02]  /*0820*/  LDC.64 R12, c[0x0][0x398] ;  /* 0x0000e600ff0c7b82 */ /* 0x000ea40000000a00 */
[----:B------:R-:W-:-:S05]  /*0830*/  @P0 IMAD R5, R8, R5, R8 ;  /* 0x0000000508050224 */ /* 0x000fca00078e0208 */
[----:B------:R-:W-:Y:S01]  /*0840*/  @P0 IADD3 R5, PT, PT, R5, -0x1, RZ ;  /* 0xffffffff05050810 */ /* 0x000fe20007ffe0ff */
[----:B------:R-:W3:Y:S01]  /*0850*/  LDC.64 R10, c[0x0][0x390] ;  /* 0x0000e400ff0a7b82 */ /* 0x000ee20000000a00 */
[C---:B0-----:R-:W-:Y:S01]  /*0860*/  @P0 IMAD.WIDE.U32 R14, R6.reuse, 0x4, R14 ;  /* 0x00000004060e0825 */ /* 0x041fe200078e000e */
[----:B------:R-:W-:-:S04]  /*0870*/  @P0 IADD3 R6, PT, PT, R6, 0x2, RZ ;  /* 0x0000000206060810 */ /* 0x000fc80007ffe0ff */
[----:B------:R-:W-:Y:S01]  /*0880*/  @!P1 IADD3 R7, PT, PT, R7, R6, RZ ;  /* 0x0000000607079210 */ /* 0x000fe20007ffe0ff */
[----:B------:R-:W4:Y:S01]  /*0890*/  @P0 LDG.E R0, desc[UR6][R14.64] ;  /* 0x000000060e000981 */ /* 0x000f22000c1e1900 */
[----:B-1----:R-:W-:-:S03]  /*08a0*/  @P0 IMAD.WIDE R16, R5, 0x4, R16 ;  /* 0x0000000405100825 */ /* 0x002fc600078e0210 */
[----:B------:R-:W5:Y:S01]  /*08b0*/  @P0 LDG.E R19, desc[UR6][R14.64+0x4] ;  /* 0x000004060e130981 */ /* 0x000f62000c1e1900 */
[C---:B------:R-:W-:Y:S02]  /*08c0*/  @!P1 IMAD R7, R8.reuse, R7, R8 ;  /* 0x0000000708079224 */ /* 0x040fe400078e0208 */
[----:B------:R-:W-:Y:S01]  /*08d0*/  @P0 IMAD.WIDE R8, R8, 0x4, R16 ;  /* 0x0000000408080825 */ /* 0x000fe200078e0210 */
[----:B------:R-:W4:Y:S02]  /*08e0*/  @P0 LDG.E R5, desc[UR6][R16.64] ;  /* 0x0000000610050981 */ /* 0x000f24000c1e1900 */
[----:B------:R-:W-:-:S03]  /*08f0*/  @!P1 IADD3 R7, PT, PT, R7, -0x1, RZ ;  /* 0xffffffff07079810 */ /* 0x000fc60007ffe0ff */
[----:B------:R-:W5:Y:S02]  /*0900*/  @P0 LDG.E R8, desc[UR6][R8.64] ;  /* 0x0000000608080981 */ /* 0x000f64000c1e1900 */
[----:B--2---:R-:W-:-:S04]  /*0910*/  @!P1 IMAD.WIDE R12, R7, 0x4, R12 ;  /* 0x00000004070c9825 */ /* 0x004fc800078e020c */
[----:B---3--:R-:W-:Y:S02]  /*0920*/  @!P1 IMAD.WIDE.U32 R10, R6, 0x4, R10 ;  /* 0x00000004060a9825 */ /* 0x008fe400078e000a */
[----:B------:R-:W2:Y:S04]  /*0930*/  @!P1 LDG.E R12, desc[UR6][R12.64] ;  /* 0x000000060c0c9981 */ /* 0x000ea8000c1e1900 */
[----:B------:R-:W2:Y:S01]  /*0940*/  @!P1 LDG.E R11, desc[UR6][R10.64] ;  /* 0x000000060a0b9981 */ /* 0x000ea2000c1e1900 */
[----:B----4-:R-:W-:-:S04]  /*0950*/  @P0 FMUL R5, R5, R0 ;  /* 0x0000000005050220 */ /* 0x010fc80000400000 */
[----:B------:R-:W0:Y:S01]  /*0960*/  @P0 F2F.F64.F32 R6, R5 ;  /* 0x0000000500060310 */ /* 0x000e220000201800 */
[----:B-----5:R-:W-:-:S07]  /*0970*/  @P0 FMUL R16, R8, R19 ;  /* 0x0000001308100220 */ /* 0x020fce0000400000 */
[----:B------:R-:W1:Y:S01]  /*0980*/  @P0 F2F.F64.F32 R16, R16 ;  /* 0x0000001000100310 */ /* 0x000e620000201800 */
[----:B--2---:R-:W-:Y:S01]  /*0990*/  @!P1 FMUL R0, R12, R11 ;  /* 0x0000000b0c009220 */ /* 0x004fe20000400000 */
[----:B0-----:R-:W-:-:S06]  /*09a0*/  @P0 DADD R8, R20, R6 ;  /* 0x0000000014080229 */ /* 0x001fcc0000000006 */
[----:B------:R-:W0:Y:S02]  /*09b0*/  @!P1 F2F.F64.F32 R6, R0 ;  /* 0x0000000000069310 */ /* 0x000e240000201800 */
[----:B-1----:R-:W-:-:S08]  /*09c0*/  @P0 DADD R20, R8, R16 ;  /* 0x0000000008140229 */ /* 0x002fd00000000010 */
[----:B0-----:R-:W-:-:S11]  /*09d0*/  @!P1 DADD R20, R20, R6 ;  /* 0x0000000014149229 */ /* 0x001fd60000000006 */
.L_x_0:
[----:B------:R-:W0:Y:S01]  /*09e0*/  LDCU.64 UR4, c[0x0][0x388] ;  /* 0x00007100ff0477ac */ /* 0x000e220008000a00 */
[----:B------:R-:W-:Y:S01]  /*09f0*/  IMAD.MOV.U32 R0, RZ, RZ, RZ ;  /* 0x000000ffff007224 */ /* 0x000fe200078e00ff */
[----:B------:R-:W-:Y:S01]  /*0a00*/  MOV R6, RZ ;  /* 0x000000ff00067202 */ /* 0x000fe20000000f00 */
[----:B0-----:R-:W-:Y:S01]  /*0a10*/  DADD R20, R20, -UR4 ;  /* 0x8000000414147e29 */ /* 0x001fe20008000000 */
[----:B------:R-:W0:Y:S01]  /*0a20*/  S2UR UR5, SR_CgaCtaId ;  /* 0x00000000000579c3 */ /* 0x000e220000008800 */
[----:B------:R-:W-:-:S06]  /*0a30*/  UMOV UR4, 0x400 ;  /* 0x0000040000047882 */ /* 0x000fcc0000000000 */
[----:B------:R-:W-:Y:S02]  /*0a40*/  DSETP.MAX.AND P0, P1, RZ, R20, PT ;  /* 0x00000014ff00722a */ /* 0x000fe4000390f000 */
[----:B------:R-:W-:-:S04]  /*0a50*/  MOV R5, R21 ;  /* 0x0000001500057202 */ /* 0x000fc80000000f00 */
[----:B------:R-:W-:Y:S02]  /*0a60*/  SEL R6, R6, R20, P0 ;  /* 0x0000001406067207 */ /* 0x000fe40000000000 */
[----:B------:R-:W-:Y:S02]  /*0a70*/  FSEL R7, R0, R5, P0 ;  /* 0x0000000500077208 */ /* 0x000fe40000000000 */
[----:B------:R-:W-:-:S04]  /*0a80*/  ISETP.NE.AND P0, PT, R3, RZ, PT ;  /* 0x000000ff0300720c */ /* 0x000fc80003f05270 */
[----:B------:R-:W-:Y:S02]  /*0a90*/  @P1 LOP3.LUT R7, R5, 0x80000, RZ, 0xfc, !PT ;  /* 0x0008000005071812 */ /* 0x000fe400078efcff */
[----:B------:R-:W-:Y:S01]  /*0aa0*/  ISETP.GE.U32.AND P1, PT, R4, 0x2, PT ;  /* 0x000000020400780c */ /* 0x000fe20003f26070 */
[----:B0-----:R-:W-:Y:S01]  /*0ab0*/  ULEA UR4, UR5, UR4, 0x18 ;  /* 0x0000000405047291 */ /* 0x001fe2000f8ec0ff */
[----:B------:R-:W0:Y:S05]  /*0ac0*/  F2F.F32.F64 R6, R6 ;  /* 0x0000000600067310 */ /* 0x000e2a0000301000 */
[----:B------:R-:W-:-:S05]  /*0ad0*/  LEA R5, R3, UR4, 0x2 ;  /* 0x0000000403057c11 */ /* 0x000fca000f8e10ff */
[----:B0-----:R0:W-:Y:S01]  /*0ae0*/  STS [R5], R6 ;  /* 0x0000000605007388 */ /* 0x0011e20000000800 */
[----:B------:R-:W-:Y:S06]  /*0af0*/  BAR.SYNC.DEFER_BLOCKING 0x0 ;  /* 0x0000000000007b1d */ /* 0x000fec0000010000 */
[----:B------:R-:W-:Y:S05]  /*0b00*/  @!P1 BRA `(.L_x_4) ;  /* 0x00000000002c9947 */ /* 0x000fea0003800000 */
.L_x_5:
[----:B------:R-:W-:-:S04]  /*0b10*/  SHF.R.U32.HI R8, RZ, 0x1, R4 ;  /* 0x00000001ff087819 */ /* 0x000fc80000011604 */
[----:B------:R-:W-:-:S13]  /*0b20*/  ISETP.GE.U32.AND P1, PT, R3, R8, PT ;  /* 0x000000080300720c */ /* 0x000fda0003f26070 */
[----:B------:R-:W-:Y:S01]  /*0b30*/  @!P1 LEA R0, R8, R5, 0x2 ;  /* 0x0000000508009211 */ /* 0x000fe200078e10ff */
[----:B------:R-:W-:Y:S05]  /*0b40*/  @!P1 LDS R7, [R5] ;  /* 0x0000000005079984 */ /* 0x000fea0000000800 */
[----:B------:R-:W0:Y:S02]  /*0b50*/  @!P1 LDS R0, [R0] ;  /* 0x0000000000009984 */ /* 0x000e240000000800 */
[----:B0-----:R-:W-:-:S05]  /*0b60*/  @!P1 FADD R6, R0, R7 ;  /* 0x0000000700069221 */ /* 0x001fca0000000000 */
[----:B------:R1:W-:Y:S01]  /*0b70*/  @!P1 STS [R5], R6 ;  /* 0x0000000605009388 */ /* 0x0003e20000000800 */
[----:B------:R-:W-:Y:S01]  /*0b80*/  BAR.SYNC.DEFER_BLOCKING 0x0 ;  /* 0x0000000000007b1d */ /* 0x000fe20000010000 */
[----:B------:R-:W-:Y:S02]  /*0b90*/  ISETP.GT.U32.AND P1, PT, R4, 0x3, PT ;  /* 0x000000030400780c */ /* 0x000fe40003f24070 */
[----:B------:R-:W-:-:S11]  /*0ba0*/  MOV R4, R8 ;  /* 0x0000000800047202 */ /* 0x000fd60000000f00 */
[----:B-1----:R-:W-:Y:S05]  /*0bb0*/  @P1 BRA `(.L_x_5) ;  /* 0xfffffffc00d41947 */ /* 0x002fea000383ffff */
.L_x_4:
[----:B------:R-:W-:Y:S05]  /*0bc0*/  @P0 EXIT ;  /* 0x000000000000094d */ /* 0x000fea0003800000 */
[----:B------:R-:W1:Y:S01]  /*0bd0*/  S2UR UR5, SR_CgaCtaId ;  /* 0x00000000000579c3 */ /* 0x000e620000008800 */
[----:B------:R-:W-:-:S07]  /*0be0*/  UMOV UR4, 0x400 ;  /* 0x0000040000047882 */ /* 0x000fce0000000000 */
[----:B0-----:R-:W0:Y:S01]  /*0bf0*/  LDC.64 R4, c[0x0][0x3a0] ;  /* 0x0000e800ff047b82 */ /* 0x001e220000000a00 */
[----:B-1----:R-:W-:Y:S01]  /*0c00*/  ULEA UR4, UR5, UR4, 0x18 ;  /* 0x0000000405047291 */ /* 0x002fe2000f8ec0ff */
[----:B0-----:R-:W-:-:S08]  /*0c10*/  IMAD.WIDE.U32 R2, R2, 0x4, R4 ;  /* 0x0000000402027825 */ /* 0x001fd000078e0004 */
[----:B------:R-:W0:Y:S04]  /*0c20*/  LDS R7, [UR4] ;  /* 0x00000004ff077984 */ /* 0x000e280008000800 */
[----:B0-----:R-:W-:Y:S01]  /*0c30*/  STG.E desc[UR6][R2.64], R7 ;  /* 0x0000000702007986 */ /* 0x001fe2000c101906 */
[----:B------:R-:W-:Y:S05]  /*0c40*/  EXIT ;  /* 0x000000000000794d */ /* 0x000fea0003800000 */
.L_x_6:
[----:B------:R-:W-:-:S00]  /*0c50*/  BRA `(.L_x_6) ;  /* 0xfffffffc00fc7947 */ /* 0x000fc0000383ffff */
[----:B------:R-:W-:-:S00]  /*0c60*/  NOP ;  /* 0x0000000000007918 */ /* 0x000fc00000000000 */
        /* <DEDUP_REMOVED lines=9> */
.L_x_7:


//--------------------- .nv.global.init           --------------------------
	.section	.nv.global.init,"aw",@progbits
	.align	4
.nv.global.init:
	.type		mrg32k3aM1SubSeq,@object
	.size		mrg32k3aM1SubSeq,(mrg32k3aM2SubSeq - mrg32k3aM1SubSeq)
mrg32k3aM1SubSeq:
        /*0000*/ 	.byte	0x0b, 0xcc, 0xee, 0x04, 0x73, 0x29, 0x8b, 0x6f, 0xf6, 0x53, 0x03, 0xf6, 0x23, 0xf6, 0xea, 0xda
        /* <DEDUP_REMOVED lines=125> */
	.type		mrg32k3aM2SubSeq,@object
	.size		mrg32k3aM2SubSeq,(mrg32k3aM1 - mrg32k3aM2SubSeq)
mrg32k3aM2SubSeq:
        /* <DEDUP_REMOVED lines=126> */
	.type		mrg32k3aM1,@object
	.size		mrg32k3aM1,(mrg32k3aM1Seq - mrg32k3aM1)
mrg32k3aM1:
        /* <DEDUP_REMOVED lines=144> */
	.type		mrg32k3aM1Seq,@object
	.size		mrg32k3aM1Seq,(mrg32k3aM2 - mrg32k3aM1Seq)
mrg32k3aM1Seq:
        /* <DEDUP_REMOVED lines=144> */
	.type		mrg32k3aM2,@object
	.size		mrg32k3aM2,(mrg32k3aM2Seq - mrg32k3aM2)
mrg32k3aM2:
        /* <DEDUP_REMOVED lines=144> */
	.type		mrg32k3aM2Seq,@object
	.size		mrg32k3aM2Seq,(precalc_xorwow_matrix - mrg32k3aM2Seq)
mrg32k3aM2Seq:
        /* <DEDUP_REMOVED lines=144> */
	.type		precalc_xorwow_matrix,@object
	.size		precalc_xorwow_matrix,(precalc_xorwow_offset_matrix - precalc_xorwow_matrix)
precalc_xorwow_matrix:
        /* <DEDUP_REMOVED lines=6400> */
	.type		precalc_xorwow_offset_matrix,@object
	.size		precalc_xorwow_offset_matrix,(.L_1 - precalc_xorwow_offset_matrix)
precalc_xorwow_offset_matrix:
        /* <DEDUP_REMOVED lines=6400> */
.L_1:


//--------------------- .nv.shared._Z9mc_basketiidPfS_S_ --------------------------
	.section	.nv.shared._Z9mc_basketiidPfS_S_,"aw",@nobits
	.sectionflags	@""
	.align	16
	.zero		1024


//--------------------- .nv.shared.reserved.0     --------------------------
	.section	.nv.shared.reserved.0,"aw",@nobits
	.weak		__nv_reservedSMEM_offset_0_alias
	.size		__nv_reservedSMEM_offset_0_alias, 0, 64
	.other		__nv_reservedSMEM_offset_0_alias,@"STO_CUDA_RESERVED_SHARED STV_DEFAULT"
__nv_reservedSMEM_offset_0_alias:
	.zero		0
	.zero		64


//--------------------- .nv.constant0._Z9mc_basketiidPfS_S_ --------------------------
	.section	.nv.constant0._Z9mc_basketiidPfS_S_,"a",@progbits
	.sectionflags	@""
	.align	4
.nv.constant0._Z9mc_basketiidPfS_S_:
	.zero		936


//--------------------- SYMBOLS --------------------------

	.type		.nv.reservedSmem.offset0,@object
	.size		.nv.reservedSmem.offset0,0x4
	.type		.nv.reservedSmem.cap,@object
	.size		.nv.reservedSmem.cap,0x4
